//
// Generated by NVIDIA NVVM Compiler
//
// Compiler Build ID: CL-36424714
// Cuda compilation tools, release 13.0, V13.0.88
// Based on NVVM 20.0.0
//

.version 9.0
.target sm_100
.address_size 64

	// .globl	_Z11test_kernelPf
.const .align 4 .b8 d_angle[1440];

.visible .entry _Z11test_kernelPf(
	.param .u64 .ptr .align 1 _Z11test_kernelPf_param_0
)
{
	.reg .pred 	%p<2>;
	.reg .b32 	%r<9>;
	.reg .b32 	%f<24>;
	.reg .b64 	%rd<10>;

	ld.param.u64 	%rd5, [_Z11test_kernelPf_param_0];
	cvta.to.global.u64 	%rd6, %rd5;
	mov.u32 	%r4, %ctaid.x;
	mov.u32 	%r5, %ntid.x;
	mov.u32 	%r6, %tid.x;
	mad.lo.s32 	%r7, %r4, %r5, %r6;
	mul.wide.u32 	%rd7, %r7, 4;
	add.s64 	%rd1, %rd6, %rd7;
	ld.global.f32 	%f23, [%rd1];
	mov.u64 	%rd8, d_angle;
	add.s64 	%rd9, %rd8, 20;
	mov.b32 	%r8, 0;
$L__BB0_1:
	.pragma "nounroll";
	ld.const.f32 	%f4, [%rd9+-20];
	add.f32 	%f5, %f23, %f4;
	ld.const.f32 	%f6, [%rd9+-16];
	add.f32 	%f7, %f5, %f6;
	ld.const.f32 	%f8, [%rd9+-12];
	add.f32 	%f9, %f7, %f8;
	ld.const.f32 	%f10, [%rd9+-8];
	add.f32 	%f11, %f9, %f10;
	ld.const.f32 	%f12, [%rd9+-4];
	add.f32 	%f13, %f11, %f12;
	ld.const.f32 	%f14, [%rd9];
	add.f32 	%f15, %f13, %f14;
	ld.const.f32 	%f16, [%rd9+4];
	add.f32 	%f17, %f15, %f16;
	ld.const.f32 	%f18, [%rd9+8];
	add.f32 	%f19, %f17, %f18;
	ld.const.f32 	%f20, [%rd9+12];
	add.f32 	%f21, %f19, %f20;
	ld.const.f32 	%f22, [%rd9+16];
	add.f32 	%f23, %f21, %f22;
	add.s32 	%r8, %r8, 10;
	add.s64 	%rd9, %rd9, 40;
	setp.ne.s32 	%p1, %r8, 360;
	@%p1 bra 	$L__BB0_1;
	st.global.f32 	[%rd1], %f23;
	ret;

}


// ===== COMPILED SASS (sm_100) =====

	.target	sm_100

	.elftype	@"ET_EXEC"


//--------------------- .note.nv.tkinfo           --------------------------
	.section	.note.nv.tkinfo,"",@"SHT_NOTE"
	.sectionflags	@"SHF_NOTE_NV_TKINFO"
	.tkinfo
        /*0018*/ 	.word	0x00000002
        /*0030*/ 	.string	""
        /*0030*/ 	.string	"ptxas"
        /*0030*/ 	.string	"Cuda compilation tools, release 13.0, V13.0.88"
        /*0030*/ 	.string	"Build cuda_13.0.r13.0/compiler.36424714_0"
        /*0030*/ 	.string	"-arch sm_100 -m 64 "



//--------------------- .note.nv.cuinfo           --------------------------
	.section	.note.nv.cuinfo,"",@"SHT_NOTE"
	.sectionflags	@"SHF_NOTE_NV_CUINFO"
        /*0018*/ 	.short	0x0002
        /*001a*/ 	.short	0x0064
        /*001c*/ 	.short	0x0082
	.zero		2


//--------------------- .nv.info                  --------------------------
	.section	.nv.info,"",@"SHT_CUDA_INFO"
	.align	4


	//----- nvinfo : EIATTR_REGCOUNT
	.align		4
        /*0000*/ 	.byte	0x04, 0x2f
        /*0002*/ 	.short	(.L_2 - .L_1)
	.align		4
.L_1:
        /*0004*/ 	.word	index@(_Z11test_kernelPf)
        /*0008*/ 	.word	0x00000008


	//----- nvinfo : EIATTR_FRAME_SIZE
	.align		4
.L_2:
        /*000c*/ 	.byte	0x04, 0x11
        /*000e*/ 	.short	(.L_4 - .L_3)
	.align		4
.L_3:
        /*0010*/ 	.word	index@(_Z11test_kernelPf)
        /*0014*/ 	.word	0x00000000


	//----- nvinfo : EIATTR_MIN_STACK_SIZE
	.align		4
.L_4:
        /*0018*/ 	.byte	0x04, 0x12
        /*001a*/ 	.short	(.L_6 - .L_5)
	.align		4
.L_5:
        /*001c*/ 	.word	index@(_Z11test_kernelPf)
        /*0020*/ 	.word	0x00000000
.L_6:


//--------------------- .nv.compat                --------------------------
	.section	.nv.compat,"",@"SHT_CUDA_COMPAT_INFO"
	.align	4
        /*0000*/ 	.byte	0x02, 0x09, 0x00, 0x00, 0x02, 0x02, 0x01, 0x00, 0x02, 0x05, 0x05, 0x00, 0x03, 0x07, 0x01, 0x01
        /*0010*/ 	.byte	0x02, 0x03, 0x00, 0x00, 0x02, 0x06, 0x01, 0x00, 0x04, 0x0b, 0x08, 0x00, 0x09, 0x00, 0x00, 0x00
        /*0020*/ 	.byte	0x00, 0x00, 0x00, 0x00


//--------------------- .nv.info._Z11test_kernelPf --------------------------
	.section	.nv.info._Z11test_kernelPf,"",@"SHT_CUDA_INFO"
	.sectionflags	@""
	.align	4


	//----- nvinfo : EIATTR_CUDA_API_VERSION
	.align		4
        /*0000*/ 	.byte	0x04, 0x37
        /*0002*/ 	.short	(.L_8 - .L_7)
.L_7:
        /*0004*/ 	.word	0x00000082


	//----- nvinfo : EIATTR_KPARAM_INFO
	.align		4
.L_8:
        /*0008*/ 	.byte	0x04, 0x17
        /*000a*/ 	.short	(.L_10 - .L_9)
.L_9:
        /*000c*/ 	.word	0x00000000
        /*0010*/ 	.short	0x0000
        /*0012*/ 	.short	0x0000
        /*0014*/ 	.byte	0x00, 0xf5, 0x21, 0x00


	//----- nvinfo : EIATTR_SPARSE_MMA_MASK
	.align		4
.L_10:
        /*0018*/ 	.byte	0x03, 0x50
        /*001a*/ 	.short	0x0000


	//----- nvinfo : EIATTR_MAXREG_COUNT
	.align		4
        /*001c*/ 	.byte	0x03, 0x1b
        /*001e*/ 	.short	0x00ff


	//----- nvinfo : EIATTR_MERCURY_ISA_VERSION
	.align		4
        /*0020*/ 	.byte	0x03, 0x5f
        /*0022*/ 	.short	0x0101


	//----- nvinfo : EIATTR_VRC_CTA_INIT_COUNT
	.align		4
        /*0024*/ 	.byte	0x02, 0x4a
	.zero		1
	.zero		1


	//----- nvinfo : EIATTR_EXIT_INSTR_OFFSETS
	.align		4
        /*0028*/ 	.byte	0x04, 0x1c
        /*002a*/ 	.short	(.L_12 - .L_11)


	//   ....[0]....
.L_11:
        /*002c*/ 	.word	0x00000240


	//----- nvinfo : EIATTR_CBANK_PARAM_SIZE
	.align		4
.L_12:
        /*0030*/ 	.byte	0x03, 0x19
        /*0032*/ 	.short	0x0008


	//----- nvinfo : EIATTR_PARAM_CBANK
	.align		4
        /*0034*/ 	.byte	0x04, 0x0a
        /*0036*/ 	.short	(.L_14 - .L_13)
	.align		4
.L_13:
        /*0038*/ 	.word	index@(.nv.constant0._Z11test_kernelPf)
        /*003c*/ 	.short	0x0380
        /*003e*/ 	.short	0x0008


	//----- nvinfo : EIATTR_SW_WAR
	.align		4
.L_14:
        /*0040*/ 	.byte	0x04, 0x36
        /*0042*/ 	.short	(.L_16 - .L_15)
.L_15:
        /*0044*/ 	.word	0x00000008
.L_16:


//--------------------- .nv.callgraph             --------------------------
	.section	.nv.callgraph,"",@"SHT_CUDA_CALLGRAPH"
	.align	4
	.sectionentsize	8
	.align		4
        /*0000*/ 	.word	0x00000000
	.align		4
        /*0004*/ 	.word	0xffffffff
	.align		4
        /*0008*/ 	.word	0x00000000
	.align		4
        /*000c*/ 	.word	0xfffffffe
	.align		4
        /*0010*/ 	.word	0x00000000
	.align		4
        /*0014*/ 	.word	0xfffffffd
	.align		4
        /*0018*/ 	.word	0x00000000
	.align		4
        /*001c*/ 	.word	0xfffffffc


//--------------------- .nv.constant3             --------------------------
	.section	.nv.constant3,"a",@progbits
	.align	4
.nv.constant3:
	.type		d_angle,@object
	.size		d_angle,(.L_0 - d_angle)
d_angle:
	.zero		1440
.L_0:


//--------------------- .text._Z11test_kernelPf   --------------------------
	.section	.text._Z11test_kernelPf,"ax",@progbits
	.align	128
        .global         _Z11test_kernelPf
        .type           _Z11test_kernelPf,@function
        .size           _Z11test_kernelPf,(.L_x_2 - _Z11test_kernelPf)
        .other          _Z11test_kernelPf,@"STO_CUDA_ENTRY STV_DEFAULT"
_Z11test_kernelPf:
.text._Z11test_kernelPf:
[----:B------:R-:W-:Y:S01]  /*0000*/  LDC R1, c[0x0][0x37c] ;  /* 0x0000df00ff017b82 */ /* 0x000fe20000000800 */
[----:B------:R-:W0:Y:S07]  /*0010*/  S2R R0, SR_TID.X ;  /* 0x0000000000007919 */ /* 0x000e2e0000002100 */
[----:B------:R-:W0:Y:S01]  /*0020*/  S2UR UR4, SR_CTAID.X ;  /* 0x00000000000479c3 */ /* 0x000e220000002500 */
[----:B------:R-:W1:Y:S07]  /*0030*/  LDCU.64 UR10, c[0x0][0x358] ;  /* 0x00006b00ff0a77ac */ /* 0x000e6e0008000a00 */
[----:B------:R-:W0:Y:S08]  /*0040*/  LDC R5, c[0x0][0x360] ;  /* 0x0000d800ff057b82 */ /* 0x000e300000000800 */
[----:B------:R-:W2:Y:S01]  /*0050*/  LDC.64 R2, c[0x0][0x380] ;  /* 0x0000e000ff027b82 */ /* 0x000ea20000000a00 */
[----:B0-----:R-:W-:-:S04]  /*0060*/  IMAD R5, R5, UR4, R0 ;  /* 0x0000000405057c24 */ /* 0x001fc8000f8e0200 */
[----:B--2---:R-:W-:-:S05]  /*0070*/  IMAD.WIDE.U32 R2, R5, 0x4, R2 ;  /* 0x0000000405027825 */ /* 0x004fca00078e0002 */
[----:B-1----:R0:W5:Y:S01]  /*0080*/  LDG.E R5, desc[UR10][R2.64] ;  /* 0x0000000a02057981 */ /* 0x002162000c1e1900 */
[----:B------:R-:W-:Y:S01]  /*0090*/  UMOV UR12, 0x14 ;  /* 0x00000014000c7882 */ /* 0x000fe20000000000 */
[----:B------:R-:W-:-:S05]  /*00a0*/  UMOV UR4, URZ ;  /* 0x000000ff00047c82 */ /* 0x000fca0008000000 */
.L_x_0:
[----:B------:R-:W1:Y:S01]  /*00b0*/  LDCU UR5, c[0x3][UR12+-0x14] ;  /* 0x00fffd800c0577ac */ /* 0x000e620008000800 */
[----:B------:R-:W2:Y:S01]  /*00c0*/  LDCU UR6, c[0x3][UR12+-0x10] ;  /* 0x00fffe000c0677ac */ /* 0x000ea20008000800 */
[----:B------:R-:W3:Y:S01]  /*00d0*/  LDCU UR7, c[0x3][UR12+-0xc] ;  /* 0x00fffe800c0777ac */ /* 0x000ee20008000800 */
[----:B------:R-:W4:Y:S01]  /*00e0*/  LDCU UR8, c[0x3][UR12+-0x8] ;  /* 0x00ffff000c0877ac */ /* 0x000f220008000800 */
[----:B------:R-:W0:Y:S01]  /*00f0*/  LDCU UR9, c[0x3][UR12+-0x4] ;  /* 0x00ffff800c0977ac */ /* 0x000e220008000800 */
[----:B-1---5:R-:W-:Y:S01]  /*0100*/  FADD R5, R5, UR5 ;  /* 0x0000000505057e21 */ /* 0x022fe20008000000 */
[----:B------:R-:W1:Y:S03]  /*0110*/  LDCU UR5, c[0x3][UR12] ;  /* 0x00c000000c0577ac */ /* 0x000e660008000800 */
[----:B--2---:R-:W-:Y:S01]  /*0120*/  FADD R5, R5, UR6 ;  /* 0x0000000605057e21 */ /* 0x004fe20008000000 */
[----:B------:R-:W2:Y:S03]  /*0130*/  LDCU UR6, c[0x3][UR12+0x4] ;  /* 0x00c000800c0677ac */ /* 0x000ea60008000800 */
[----:B---3--:R-:W-:Y:S01]  /*0140*/  FADD R5, R5, UR7 ;  /* 0x0000000705057e21 */ /* 0x008fe20008000000 */
[----:B------:R-:W3:Y:S03]  /*0150*/  LDCU UR7, c[0x3][UR12+0x8] ;  /* 0x00c001000c0777ac */ /* 0x000ee60008000800 */
[----:B----4-:R-:W-:Y:S01]  /*0160*/  FADD R5, R5, UR8 ;  /* 0x0000000805057e21 */ /* 0x010fe20008000000 */
[----:B------:R-:W4:Y:S03]  /*0170*/  LDCU UR8, c[0x3][UR12+0xc] ;  /* 0x00c001800c0877ac */ /* 0x000f260008000800 */
[----:B0-----:R-:W-:Y:S01]  /*0180*/  FADD R5, R5, UR9 ;  /* 0x0000000905057e21 */ /* 0x001fe20008000000 */
[----:B------:R-:W0:Y:S03]  /*0190*/  LDCU UR9, c[0x3][UR12+0x10] ;  /* 0x00c002000c0977ac */ /* 0x000e260008000800 */
[----:B-1----:R-:W-:Y:S01]  /*01a0*/  FADD R5, R5, UR5 ;  /* 0x0000000505057e21 */ /* 0x002fe20008000000 */
[----:B------:R-:W-:-:S03]  /*01b0*/  UIADD3 UR4, UPT, UPT, UR4, 0xa, URZ ;  /* 0x0000000a04047890 */ /* 0x000fc6000fffe0ff */
[----:B--2---:R-:W-:Y:S01]  /*01c0*/  FADD R5, R5, UR6 ;  /* 0x0000000605057e21 */ /* 0x004fe20008000000 */
[----:B------:R-:W-:Y:S02]  /*01d0*/  UIADD3 UR12, UPT, UPT, UR12, 0x28, URZ ;  /* 0x000000280c0c7890 */ /* 0x000fe4000fffe0ff */
[----:B------:R-:W-:Y:S01]  /*01e0*/  UISETP.NE.AND UP0, UPT, UR4, 0x168, UPT ;  /* 0x000001680400788c */ /* 0x000fe2000bf05270 */
[----:B---3--:R-:W-:-:S04]  /*01f0*/  FADD R5, R5, UR7 ;  /* 0x0000000705057e21 */ /* 0x008fc80008000000 */
[----:B----4-:R-:W-:-:S04]  /*0200*/  FADD R5, R5, UR8 ;  /* 0x0000000805057e21 */ /* 0x010fc80008000000 */
[----:B0-----:R-:W-:Y:S01]  /*0210*/  FADD R5, R5, UR9 ;  /* 0x0000000905057e21 */ /* 0x001fe20008000000 */
[----:B------:R-:W-:Y:S06]  /*0220*/  BRA.U UP0, `(.L_x_0) ;  /* 0xfffffffd00a07547 */ /* 0x000fec000b83ffff */
[----:B------:R-:W-:Y:S01]  /*0230*/  STG.E desc[UR10][R2.64], R5 ;  /* 0x0000000502007986 */ /* 0x000fe2000c10190a */
[----:B------:R-:W-:Y:S05]  /*0240*/  EXIT ;  /* 0x000000000000794d */ /* 0x000fea0003800000 */
.L_x_1:
[----:B------:R-:W-:-:S00]  /*0250*/  BRA `(.L_x_1) ;  /* 0xfffffffc00fc7947 */ /* 0x000fc0000383ffff */
[----:B------:R-:W-:-:S00]  /*0260*/  NOP ;  /* 0x0000000000007918 */ /* 0x000fc00000000000 */
        /* <DEDUP_REMOVED lines=9> */
.L_x_2:


//--------------------- .nv.shared.reserved.0     --------------------------
	.section	.nv.shared.reserved.0,"aw",@nobits
	.weak		__nv_reservedSMEM_offset_0_alias
	.size		__nv_reservedSMEM_offset_0_alias, 0, 64
	.other		__nv_reservedSMEM_offset_0_alias,@"STO_CUDA_RESERVED_SHARED STV_DEFAULT"
__nv_reservedSMEM_offset_0_alias:
	.zero		0
	.zero		64


//--------------------- .nv.constant0._Z11test_kernelPf --------------------------
	.section	.nv.constant0._Z11test_kernelPf,"a",@progbits
	.sectionflags	@""
	.align	4
.nv.constant0._Z11test_kernelPf:
	.zero		904


//--------------------- SYMBOLS --------------------------

	.type		.nv.reservedSmem.offset0,@object
	.size		.nv.reservedSmem.offset0,0x4
